//
// Generated by NVIDIA NVVM Compiler
//
// Compiler Build ID: CL-36424714
// Cuda compilation tools, release 13.0, V13.0.88
// Based on NVVM 20.0.0
//

.version 9.0
.target sm_100
.address_size 64

	// .globl	_Z6kernelPiS_iii

.visible .entry _Z6kernelPiS_iii(
	.param .u64 .ptr .align 1 _Z6kernelPiS_iii_param_0,
	.param .u64 .ptr .align 1 _Z6kernelPiS_iii_param_1,
	.param .u32 _Z6kernelPiS_iii_param_2,
	.param .u32 _Z6kernelPiS_iii_param_3,
	.param .u32 _Z6kernelPiS_iii_param_4
)
{
	.reg .pred 	%p<2>;
	.reg .b32 	%r<10>;
	.reg .b64 	%rd<9>;

	ld.param.u64 	%rd1, [_Z6kernelPiS_iii_param_0];
	ld.param.u64 	%rd2, [_Z6kernelPiS_iii_param_1];
	ld.param.u32 	%r3, [_Z6kernelPiS_iii_param_2];
	ld.param.u32 	%r2, [_Z6kernelPiS_iii_param_4];
	mov.u32 	%r4, %ctaid.x;
	mov.u32 	%r5, %ntid.x;
	mov.u32 	%r6, %tid.x;
	mad.lo.s32 	%r1, %r4, %r5, %r6;
	setp.ge.s32 	%p1, %r1, %r3;
	@%p1 bra 	$L__BB0_2;
	cvta.to.global.u64 	%rd3, %rd1;
	cvta.to.global.u64 	%rd4, %rd2;
	mul.wide.s32 	%rd5, %r1, 4;
	add.s64 	%rd6, %rd3, %rd5;
	ld.global.u32 	%r7, [%rd6];
	div.s32 	%r8, %r7, %r2;
	mul.wide.s32 	%rd7, %r8, 4;
	add.s64 	%rd8, %rd4, %rd7;
	atom.global.add.u32 	%r9, [%rd8], 1;
$L__BB0_2:
	ret;

}


// ===== COMPILED SASS (sm_100) =====

	.target	sm_100

	.elftype	@"ET_EXEC"


//--------------------- .note.nv.tkinfo           --------------------------
	.section	.note.nv.tkinfo,"",@"SHT_NOTE"
	.sectionflags	@"SHF_NOTE_NV_TKINFO"
	.tkinfo
        /*0018*/ 	.word	0x00000002
        /*0030*/ 	.string	""
        /*0030*/ 	.string	"ptxas"
        /*0030*/ 	.string	"Cuda compilation tools, release 13.0, V13.0.88"
        /*0030*/ 	.string	"Build cuda_13.0.r13.0/compiler.36424714_0"
        /*0030*/ 	.string	"-arch sm_100 -m 64 "



//--------------------- .note.nv.cuinfo           --------------------------
	.section	.note.nv.cuinfo,"",@"SHT_NOTE"
	.sectionflags	@"SHF_NOTE_NV_CUINFO"
        /*0018*/ 	.short	0x0002
        /*001a*/ 	.short	0x0064
        /*001c*/ 	.short	0x0082
	.zero		2


//--------------------- .nv.info                  --------------------------
	.section	.nv.info,"",@"SHT_CUDA_INFO"
	.align	4


	//----- nvinfo : EIATTR_REGCOUNT
	.align		4
        /*0000*/ 	.byte	0x04, 0x2f
        /*0002*/ 	.short	(.L_1 - .L_0)
	.align		4
.L_0:
        /*0004*/ 	.word	index@(_Z6kernelPiS_iii)
        /*0008*/ 	.word	0x0000000e


	//----- nvinfo : EIATTR_FRAME_SIZE
	.align		4
.L_1:
        /*000c*/ 	.byte	0x04, 0x11
        /*000e*/ 	.short	(.L_3 - .L_2)
	.align		4
.L_2:
        /*0010*/ 	.word	index@(_Z6kernelPiS_iii)
        /*0014*/ 	.word	0x00000000


	//----- nvinfo : EIATTR_MIN_STACK_SIZE
	.align		4
.L_3:
        /*0018*/ 	.byte	0x04, 0x12
        /*001a*/ 	.short	(.L_5 - .L_4)
	.align		4
.L_4:
        /*001c*/ 	.word	index@(_Z6kernelPiS_iii)
        /*0020*/ 	.word	0x00000000
.L_5:


//--------------------- .nv.compat                --------------------------
	.section	.nv.compat,"",@"SHT_CUDA_COMPAT_INFO"
	.align	4
        /*0000*/ 	.byte	0x02, 0x09, 0x00, 0x00, 0x02, 0x02, 0x01, 0x00, 0x02, 0x05, 0x05, 0x00, 0x03, 0x07, 0x01, 0x01
        /*0010*/ 	.byte	0x02, 0x03, 0x00, 0x00, 0x02, 0x06, 0x01, 0x00, 0x04, 0x0b, 0x08, 0x00, 0x09, 0x00, 0x00, 0x00
        /*0020*/ 	.byte	0x00, 0x00, 0x00, 0x00


//--------------------- .nv.info._Z6kernelPiS_iii --------------------------
	.section	.nv.info._Z6kernelPiS_iii,"",@"SHT_CUDA_INFO"
	.sectionflags	@""
	.align	4


	//----- nvinfo : EIATTR_CUDA_API_VERSION
	.align		4
        /*0000*/ 	.byte	0x04, 0x37
        /*0002*/ 	.short	(.L_7 - .L_6)
.L_6:
        /*0004*/ 	.word	0x00000082


	//----- nvinfo : EIATTR_KPARAM_INFO
	.align		4
.L_7:
        /*0008*/ 	.byte	0x04, 0x17
        /*000a*/ 	.short	(.L_9 - .L_8)
.L_8:
        /*000c*/ 	.word	0x00000000
        /*0010*/ 	.short	0x0004
        /*0012*/ 	.short	0x0018
        /*0014*/ 	.byte	0x00, 0xf0, 0x11, 0x00


	//----- nvinfo : EIATTR_KPARAM_INFO
	.align		4
.L_9:
        /*0018*/ 	.byte	0x04, 0x17
        /*001a*/ 	.short	(.L_11 - .L_10)
.L_10:
        /*001c*/ 	.word	0x00000000
        /*0020*/ 	.short	0x0003
        /*0022*/ 	.short	0x0014
        /*0024*/ 	.byte	0x00, 0xf0, 0x11, 0x00


	//----- nvinfo : EIATTR_KPARAM_INFO
	.align		4
.L_11:
        /*0028*/ 	.byte	0x04, 0x17
        /*002a*/ 	.short	(.L_13 - .L_12)
.L_12:
        /*002c*/ 	.word	0x00000000
        /*0030*/ 	.short	0x0002
        /*0032*/ 	.short	0x0010
        /*0034*/ 	.byte	0x00, 0xf0, 0x11, 0x00


	//----- nvinfo : EIATTR_KPARAM_INFO
	.align		4
.L_13:
        /*0038*/ 	.byte	0x04, 0x17
        /*003a*/ 	.short	(.L_15 - .L_14)
.L_14:
        /*003c*/ 	.word	0x00000000
        /*0040*/ 	.short	0x0001
        /*0042*/ 	.short	0x0008
        /*0044*/ 	.byte	0x00, 0xf5, 0x21, 0x00


	//----- nvinfo : EIATTR_KPARAM_INFO
	.align		4
.L_15:
        /*0048*/ 	.byte	0x04, 0x17
        /*004a*/ 	.short	(.L_17 - .L_16)
.L_16:
        /*004c*/ 	.word	0x00000000
        /*0050*/ 	.short	0x0000
        /*0052*/ 	.short	0x0000
        /*0054*/ 	.byte	0x00, 0xf5, 0x21, 0x00


	//----- nvinfo : EIATTR_SPARSE_MMA_MASK
	.align		4
.L_17:
        /*0058*/ 	.byte	0x03, 0x50
        /*005a*/ 	.short	0x0000


	//----- nvinfo : EIATTR_MAXREG_COUNT
	.align		4
        /*005c*/ 	.byte	0x03, 0x1b
        /*005e*/ 	.short	0x00ff


	//----- nvinfo : EIATTR_MERCURY_ISA_VERSION
	.align		4
        /*0060*/ 	.byte	0x03, 0x5f
        /*0062*/ 	.short	0x0101


	//----- nvinfo : EIATTR_VRC_CTA_INIT_COUNT
	.align		4
        /*0064*/ 	.byte	0x02, 0x4a
	.zero		1
	.zero		1


	//----- nvinfo : EIATTR_EXIT_INSTR_OFFSETS
	.align		4
        /*0068*/ 	.byte	0x04, 0x1c
        /*006a*/ 	.short	(.L_19 - .L_18)


	//   ....[0]....
.L_18:
        /*006c*/ 	.word	0x00000070


	//   ....[1]....
        /*0070*/ 	.word	0x00000280


	//----- nvinfo : EIATTR_CBANK_PARAM_SIZE
	.align		4
.L_19:
        /*0074*/ 	.byte	0x03, 0x19
        /*0076*/ 	.short	0x001c


	//----- nvinfo : EIATTR_PARAM_CBANK
	.align		4
        /*0078*/ 	.byte	0x04, 0x0a
        /*007a*/ 	.short	(.L_21 - .L_20)
	.align		4
.L_20:
        /*007c*/ 	.word	index@(.nv.constant0._Z6kernelPiS_iii)
        /*0080*/ 	.short	0x0380
        /*0082*/ 	.short	0x001c


	//----- nvinfo : EIATTR_SW_WAR
	.align		4
.L_21:
        /*0084*/ 	.byte	0x04, 0x36
        /*0086*/ 	.short	(.L_23 - .L_22)
.L_22:
        /*0088*/ 	.word	0x00000008
.L_23:


//--------------------- .nv.callgraph             --------------------------
	.section	.nv.callgraph,"",@"SHT_CUDA_CALLGRAPH"
	.align	4
	.sectionentsize	8
	.align		4
        /*0000*/ 	.word	0x00000000
	.align		4
        /*0004*/ 	.word	0xffffffff
	.align		4
        /*0008*/ 	.word	0x00000000
	.align		4
        /*000c*/ 	.word	0xfffffffe
	.align		4
        /*0010*/ 	.word	0x00000000
	.align		4
        /*0014*/ 	.word	0xfffffffd
	.align		4
        /*0018*/ 	.word	0x00000000
	.align		4
        /*001c*/ 	.word	0xfffffffc


//--------------------- .text._Z6kernelPiS_iii    --------------------------
	.section	.text._Z6kernelPiS_iii,"ax",@progbits
	.align	128
        .global         _Z6kernelPiS_iii
        .type           _Z6kernelPiS_iii,@function
        .size           _Z6kernelPiS_iii,(.L_x_1 - _Z6kernelPiS_iii)
        .other          _Z6kernelPiS_iii,@"STO_CUDA_ENTRY STV_DEFAULT"
_Z6kernelPiS_iii:
.text._Z6kernelPiS_iii:
[----:B------:R-:W-:Y:S01]  /*0000*/  LDC R1, c[0x0][0x37c] ;  /* 0x0000df00ff017b82 */ /* 0x000fe20000000800 */
[----:B------:R-:W0:Y:S07]  /*0010*/  S2R R0, SR_TID.X ;  /* 0x0000000000007919 */ /* 0x000e2e0000002100 */
[----:B------:R-:W0:Y:S01]  /*0020*/  S2UR UR4, SR_CTAID.X ;  /* 0x00000000000479c3 */ /* 0x000e220000002500 */
[----:B------:R-:W1:Y:S07]  /*0030*/  LDCU UR5, c[0x0][0x390] ;  /* 0x00007200ff0577ac */ /* 0x000e6e0008000800 */
[----:B------:R-:W0:Y:S02]  /*0040*/  LDC R5, c[0x0][0x360] ;  /* 0x0000d800ff057b82 */ /* 0x000e240000000800 */
[----:B0-----:R-:W-:-:S05]  /*0050*/  IMAD R5, R5, UR4, R0 ;  /* 0x0000000405057c24 */ /* 0x001fca000f8e0200 */
[----:B-1----:R-:W-:-:S13]  /*0060*/  ISETP.GE.AND P0, PT, R5, UR5, PT ;  /* 0x0000000505007c0c */ /* 0x002fda000bf06270 */
[----:B------:R-:W-:Y:S05]  /*0070*/  @P0 EXIT ;  /* 0x000000000000094d */ /* 0x000fea0003800000 */
[----:B------:R-:W0:Y:S01]  /*0080*/  LDC.64 R2, c[0x0][0x380] ;  /* 0x0000e000ff027b82 */ /* 0x000e220000000a00 */
[----:B------:R-:W1:Y:S07]  /*0090*/  LDCU.64 UR4, c[0x0][0x358] ;  /* 0x00006b00ff0477ac */ /* 0x000e6e0008000a00 */
[----:B------:R-:W2:Y:S01]  /*00a0*/  LDC R9, c[0x0][0x398] ;  /* 0x0000e600ff097b82 */ /* 0x000ea20000000800 */
[----:B0-----:R-:W-:-:S06]  /*00b0*/  IMAD.WIDE R2, R5, 0x4, R2 ;  /* 0x0000000405027825 */ /* 0x001fcc00078e0202 */
[----:B-1----:R-:W3:Y:S01]  /*00c0*/  LDG.E R2, desc[UR4][R2.64] ;  /* 0x0000000402027981 */ /* 0x002ee2000c1e1900 */
[----:B--2---:R-:W-:-:S04]  /*00d0*/  IABS R7, R9 ;  /* 0x0000000900077213 */ /* 0x004fc80000000000 */
[----:B------:R-:W0:Y:S08]  /*00e0*/  I2F.RP R0, R7 ;  /* 0x0000000700007306 */ /* 0x000e300000209400 */
[----:B0-----:R-:W0:Y:S02]  /*00f0*/  MUFU.RCP R0, R0 ;  /* 0x0000000000007308 */ /* 0x001e240000001000 */
[----:B0-----:R-:W-:-:S06]  /*0100*/  VIADD R4, R0, 0xffffffe ;  /* 0x0ffffffe00047836 */ /* 0x001fcc0000000000 */
[----:B------:R0:W1:Y:S02]  /*0110*/  F2I.FTZ.U32.TRUNC.NTZ R5, R4 ;  /* 0x0000000400057305 */ /* 0x000064000021f000 */
[----:B0-----:R-:W-:Y:S01]  /*0120*/  IMAD.MOV.U32 R4, RZ, RZ, RZ ;  /* 0x000000ffff047224 */ /* 0x001fe200078e00ff */
[----:B-1----:R-:W-:-:S05]  /*0130*/  IADD3 R6, PT, PT, RZ, -R5, RZ ;  /* 0x80000005ff067210 */ /* 0x002fca0007ffe0ff */
[----:B------:R-:W-:-:S04]  /*0140*/  IMAD R11, R6, R7, RZ ;  /* 0x00000007060b7224 */ /* 0x000fc800078e02ff */
[----:B------:R-:W-:Y:S01]  /*0150*/  IMAD.HI.U32 R5, R5, R11, R4 ;  /* 0x0000000b05057227 */ /* 0x000fe200078e0004 */
[----:B---3--:R-:W-:-:S05]  /*0160*/  IABS R6, R2 ;  /* 0x0000000200067213 */ /* 0x008fca0000000000 */
[----:B------:R-:W-:-:S05]  /*0170*/  IMAD.HI.U32 R5, R5, R6, RZ ;  /* 0x0000000605057227 */ /* 0x000fca00078e00ff */
[----:B------:R-:W-:-:S05]  /*0180*/  IADD3 R0, PT, PT, -R5, RZ, RZ ;  /* 0x000000ff05007210 */ /* 0x000fca0007ffe1ff */
[----:B------:R-:W-:-:S05]  /*0190*/  IMAD R0, R7, R0, R6 ;  /* 0x0000000007007224 */ /* 0x000fca00078e0206 */
[----:B------:R-:W-:-:S13]  /*01a0*/  ISETP.GT.U32.AND P2, PT, R7, R0, PT ;  /* 0x000000000700720c */ /* 0x000fda0003f44070 */
[----:B------:R-:W-:Y:S01]  /*01b0*/  @!P2 IMAD.IADD R0, R0, 0x1, -R7 ;  /* 0x000000010000a824 */ /* 0x000fe200078e0a07 */
[----:B------:R-:W-:Y:S02]  /*01c0*/  @!P2 IADD3 R5, PT, PT, R5, 0x1, RZ ;  /* 0x000000010505a810 */ /* 0x000fe40007ffe0ff */
[----:B------:R-:W-:Y:S02]  /*01d0*/  ISETP.NE.AND P2, PT, R9, RZ, PT ;  /* 0x000000ff0900720c */ /* 0x000fe40003f45270 */
[----:B------:R-:W-:Y:S01]  /*01e0*/  ISETP.GE.U32.AND P0, PT, R0, R7, PT ;  /* 0x000000070000720c */ /* 0x000fe20003f06070 */
[----:B------:R-:W-:Y:S01]  /*01f0*/  IMAD.MOV.U32 R7, RZ, RZ, 0x1 ;  /* 0x00000001ff077424 */ /* 0x000fe200078e00ff */
[----:B------:R-:W-:Y:S02]  /*0200*/  LOP3.LUT R0, R2, R9, RZ, 0x3c, !PT ;  /* 0x0000000902007212 */ /* 0x000fe400078e3cff */
[----:B------:R-:W0:Y:S02]  /*0210*/  LDC.64 R2, c[0x0][0x388] ;  /* 0x0000e200ff027b82 */ /* 0x000e240000000a00 */
[----:B------:R-:W-:-:S07]  /*0220*/  ISETP.GE.AND P1, PT, R0, RZ, PT ;  /* 0x000000ff0000720c */ /* 0x000fce0003f26270 */
[----:B------:R-:W-:-:S06]  /*0230*/  @P0 VIADD R5, R5, 0x1 ;  /* 0x0000000105050836 */ /* 0x000fcc0000000000 */
[----:B------:R-:W-:Y:S02]  /*0240*/  @!P1 IADD3 R5, PT, PT, -R5, RZ, RZ ;  /* 0x000000ff05059210 */ /* 0x000fe40007ffe1ff */
[----:B------:R-:W-:-:S05]  /*0250*/  @!P2 LOP3.LUT R5, RZ, R9, RZ, 0x33, !PT ;  /* 0x00000009ff05a212 */ /* 0x000fca00078e33ff */
[----:B0-----:R-:W-:-:S05]  /*0260*/  IMAD.WIDE R2, R5, 0x4, R2 ;  /* 0x0000000405027825 */ /* 0x001fca00078e0202 */
[----:B------:R-:W-:Y:S01]  /*0270*/  REDG.E.ADD.STRONG.GPU desc[UR4][R2.64], R7 ;  /* 0x000000070200798e */ /* 0x000fe2000c12e104 */
[----:B------:R-:W-:Y:S05]  /*0280*/  EXIT ;  /* 0x000000000000794d */ /* 0x000fea0003800000 */
.L_x_0:
[----:B------:R-:W-:-:S00]  /*0290*/  BRA `(.L_x_0) ;  /* 0xfffffffc00fc7947 */ /* 0x000fc0000383ffff */
[----:B------:R-:W-:-:S00]  /*02a0*/  NOP ;  /* 0x0000000000007918 */ /* 0x000fc00000000000 */
        /* <DEDUP_REMOVED lines=13> */
.L_x_1:


//--------------------- .nv.shared.reserved.0     --------------------------
	.section	.nv.shared.reserved.0,"aw",@nobits
	.weak		__nv_reservedSMEM_offset_0_alias
	.size		__nv_reservedSMEM_offset_0_alias, 0, 64
	.other		__nv_reservedSMEM_offset_0_alias,@"STO_CUDA_RESERVED_SHARED STV_DEFAULT"
__nv_reservedSMEM_offset_0_alias:
	.zero		0
	.zero		64


//--------------------- .nv.constant0._Z6kernelPiS_iii --------------------------
	.section	.nv.constant0._Z6kernelPiS_iii,"a",@progbits
	.sectionflags	@""
	.align	4
.nv.constant0._Z6kernelPiS_iii:
	.zero		924


//--------------------- SYMBOLS --------------------------

	.type		.nv.reservedSmem.offset0,@object
	.size		.nv.reservedSmem.offset0,0x4
